//
// Generated by NVIDIA NVVM Compiler
//
// Compiler Build ID: CL-36424714
// Cuda compilation tools, release 13.0, V13.0.88
// Based on NVVM 20.0.0
//

.version 9.0
.target sm_100
.address_size 64

	// .globl	_Z9transposePKfPf

.visible .entry _Z9transposePKfPf(
	.param .u64 .ptr .align 1 _Z9transposePKfPf_param_0,
	.param .u64 .ptr .align 1 _Z9transposePKfPf_param_1
)
{
	.reg .pred 	%p<2>;
	.reg .b32 	%r<20>;
	.reg .b32 	%f<2>;
	.reg .b64 	%rd<9>;

	ld.param.u64 	%rd1, [_Z9transposePKfPf_param_0];
	ld.param.u64 	%rd2, [_Z9transposePKfPf_param_1];
	mov.u32 	%r2, %ctaid.x;
	mov.u32 	%r3, %ntid.x;
	mov.u32 	%r4, %tid.x;
	mad.lo.s32 	%r1, %r2, %r3, %r4;
	setp.gt.s32 	%p1, %r1, 150527;
	@%p1 bra 	$L__BB0_2;
	cvta.to.global.u64 	%rd3, %rd1;
	cvta.to.global.u64 	%rd4, %rd2;
	mul.hi.s32 	%r5, %r1, -1840700269;
	add.s32 	%r6, %r5, %r1;
	shr.u32 	%r7, %r6, 31;
	shr.s32 	%r8, %r6, 7;
	add.s32 	%r9, %r8, %r7;
	mul.lo.s32 	%r10, %r9, 224;
	sub.s32 	%r11, %r1, %r10;
	mul.hi.s32 	%r12, %r1, 1431655766;
	shr.u32 	%r13, %r12, 31;
	add.s32 	%r14, %r12, %r13;
	mul.lo.s32 	%r15, %r14, 3;
	sub.s32 	%r16, %r1, %r15;
	mad.lo.s32 	%r17, %r1, 224, %r11;
	mad.lo.s32 	%r18, %r17, 3, %r16;
	mad.lo.s32 	%r19, %r18, 224, %r11;
	mul.wide.s32 	%rd5, %r1, 4;
	add.s64 	%rd6, %rd3, %rd5;
	ld.global.nc.f32 	%f1, [%rd6];
	mul.wide.s32 	%rd7, %r19, 4;
	add.s64 	%rd8, %rd4, %rd7;
	st.global.f32 	[%rd8], %f1;
$L__BB0_2:
	ret;

}


// ===== COMPILED SASS (sm_100) =====

	.target	sm_100

	.elftype	@"ET_EXEC"


//--------------------- .note.nv.tkinfo           --------------------------
	.section	.note.nv.tkinfo,"",@"SHT_NOTE"
	.sectionflags	@"SHF_NOTE_NV_TKINFO"
	.tkinfo
        /*0018*/ 	.word	0x00000002
        /*0030*/ 	.string	""
        /*0030*/ 	.string	"ptxas"
        /*0030*/ 	.string	"Cuda compilation tools, release 13.0, V13.0.88"
        /*0030*/ 	.string	"Build cuda_13.0.r13.0/compiler.36424714_0"
        /*0030*/ 	.string	"-arch sm_100 -m 64 "



//--------------------- .note.nv.cuinfo           --------------------------
	.section	.note.nv.cuinfo,"",@"SHT_NOTE"
	.sectionflags	@"SHF_NOTE_NV_CUINFO"
        /*0018*/ 	.short	0x0002
        /*001a*/ 	.short	0x0064
        /*001c*/ 	.short	0x0082
	.zero		2


//--------------------- .nv.info                  --------------------------
	.section	.nv.info,"",@"SHT_CUDA_INFO"
	.align	4


	//----- nvinfo : EIATTR_REGCOUNT
	.align		4
        /*0000*/ 	.byte	0x04, 0x2f
        /*0002*/ 	.short	(.L_1 - .L_0)
	.align		4
.L_0:
        /*0004*/ 	.word	index@(_Z9transposePKfPf)
        /*0008*/ 	.word	0x0000000e


	//----- nvinfo : EIATTR_FRAME_SIZE
	.align		4
.L_1:
        /*000c*/ 	.byte	0x04, 0x11
        /*000e*/ 	.short	(.L_3 - .L_2)
	.align		4
.L_2:
        /*0010*/ 	.word	index@(_Z9transposePKfPf)
        /*0014*/ 	.word	0x00000000


	//----- nvinfo : EIATTR_MIN_STACK_SIZE
	.align		4
.L_3:
        /*0018*/ 	.byte	0x04, 0x12
        /*001a*/ 	.short	(.L_5 - .L_4)
	.align		4
.L_4:
        /*001c*/ 	.word	index@(_Z9transposePKfPf)
        /*0020*/ 	.word	0x00000000
.L_5:


//--------------------- .nv.compat                --------------------------
	.section	.nv.compat,"",@"SHT_CUDA_COMPAT_INFO"
	.align	4
        /*0000*/ 	.byte	0x02, 0x09, 0x00, 0x00, 0x02, 0x02, 0x01, 0x00, 0x02, 0x05, 0x05, 0x00, 0x03, 0x07, 0x01, 0x01
        /*0010*/ 	.byte	0x02, 0x03, 0x00, 0x00, 0x02, 0x06, 0x01, 0x00, 0x04, 0x0b, 0x08, 0x00, 0x09, 0x00, 0x00, 0x00
        /*0020*/ 	.byte	0x00, 0x00, 0x00, 0x00


//--------------------- .nv.info._Z9transposePKfPf --------------------------
	.section	.nv.info._Z9transposePKfPf,"",@"SHT_CUDA_INFO"
	.sectionflags	@""
	.align	4


	//----- nvinfo : EIATTR_CUDA_API_VERSION
	.align		4
        /*0000*/ 	.byte	0x04, 0x37
        /*0002*/ 	.short	(.L_7 - .L_6)
.L_6:
        /*0004*/ 	.word	0x00000082


	//----- nvinfo : EIATTR_KPARAM_INFO
	.align		4
.L_7:
        /*0008*/ 	.byte	0x04, 0x17
        /*000a*/ 	.short	(.L_9 - .L_8)
.L_8:
        /*000c*/ 	.word	0x00000000
        /*0010*/ 	.short	0x0001
        /*0012*/ 	.short	0x0008
        /*0014*/ 	.byte	0x00, 0xf5, 0x21, 0x00


	//----- nvinfo : EIATTR_KPARAM_INFO
	.align		4
.L_9:
        /*0018*/ 	.byte	0x04, 0x17
        /*001a*/ 	.short	(.L_11 - .L_10)
.L_10:
        /*001c*/ 	.word	0x00000000
        /*0020*/ 	.short	0x0000
        /*0022*/ 	.short	0x0000
        /*0024*/ 	.byte	0x00, 0xf5, 0x21, 0x00


	//----- nvinfo : EIATTR_SPARSE_MMA_MASK
	.align		4
.L_11:
        /*0028*/ 	.byte	0x03, 0x50
        /*002a*/ 	.short	0x0000


	//----- nvinfo : EIATTR_MAXREG_COUNT
	.align		4
        /*002c*/ 	.byte	0x03, 0x1b
        /*002e*/ 	.short	0x00ff


	//----- nvinfo : EIATTR_MERCURY_ISA_VERSION
	.align		4
        /*0030*/ 	.byte	0x03, 0x5f
        /*0032*/ 	.short	0x0101


	//----- nvinfo : EIATTR_VRC_CTA_INIT_COUNT
	.align		4
        /*0034*/ 	.byte	0x02, 0x4a
	.zero		1
	.zero		1


	//----- nvinfo : EIATTR_EXIT_INSTR_OFFSETS
	.align		4
        /*0038*/ 	.byte	0x04, 0x1c
        /*003a*/ 	.short	(.L_13 - .L_12)


	//   ....[0]....
.L_12:
        /*003c*/ 	.word	0x00000060


	//   ....[1]....
        /*0040*/ 	.word	0x00000190


	//----- nvinfo : EIATTR_CBANK_PARAM_SIZE
	.align		4
.L_13:
        /*0044*/ 	.byte	0x03, 0x19
        /*0046*/ 	.short	0x0010


	//----- nvinfo : EIATTR_PARAM_CBANK
	.align		4
        /*0048*/ 	.byte	0x04, 0x0a
        /*004a*/ 	.short	(.L_15 - .L_14)
	.align		4
.L_14:
        /*004c*/ 	.word	index@(.nv.constant0._Z9transposePKfPf)
        /*0050*/ 	.short	0x0380
        /*0052*/ 	.short	0x0010


	//----- nvinfo : EIATTR_SW_WAR
	.align		4
.L_15:
        /*0054*/ 	.byte	0x04, 0x36
        /*0056*/ 	.short	(.L_17 - .L_16)
.L_16:
        /*0058*/ 	.word	0x00000008
.L_17:


//--------------------- .nv.callgraph             --------------------------
	.section	.nv.callgraph,"",@"SHT_CUDA_CALLGRAPH"
	.align	4
	.sectionentsize	8
	.align		4
        /*0000*/ 	.word	0x00000000
	.align		4
        /*0004*/ 	.word	0xffffffff
	.align		4
        /*0008*/ 	.word	0x00000000
	.align		4
        /*000c*/ 	.word	0xfffffffe
	.align		4
        /*0010*/ 	.word	0x00000000
	.align		4
        /*0014*/ 	.word	0xfffffffd
	.align		4
        /*0018*/ 	.word	0x00000000
	.align		4
        /*001c*/ 	.word	0xfffffffc


//--------------------- .text._Z9transposePKfPf   --------------------------
	.section	.text._Z9transposePKfPf,"ax",@progbits
	.align	128
        .global         _Z9transposePKfPf
        .type           _Z9transposePKfPf,@function
        .size           _Z9transposePKfPf,(.L_x_1 - _Z9transposePKfPf)
        .other          _Z9transposePKfPf,@"STO_CUDA_ENTRY STV_DEFAULT"
_Z9transposePKfPf:
.text._Z9transposePKfPf:
[----:B------:R-:W-:Y:S01]  /*0000*/  LDC R1, c[0x0][0x37c] ;  /* 0x0000df00ff017b82 */ /* 0x000fe20000000800 */
[----:B------:R-:W0:Y:S07]  /*0010*/  S2R R7, SR_TID.X ;  /* 0x0000000000077919 */ /* 0x000e2e0000002100 */
[----:B------:R-:W0:Y:S08]  /*0020*/  S2UR UR4, SR_CTAID.X ;  /* 0x00000000000479c3 */ /* 0x000e300000002500 */
[----:B------:R-:W0:Y:S02]  /*0030*/  LDC R6, c[0x0][0x360] ;  /* 0x0000d800ff067b82 */ /* 0x000e240000000800 */
[----:B0-----:R-:W-:-:S05]  /*0040*/  IMAD R7, R6, UR4, R7 ;  /* 0x0000000406077c24 */ /* 0x001fca000f8e0207 */
[----:B------:R-:W-:-:S13]  /*0050*/  ISETP.GT.AND P0, PT, R7, 0x24bff, PT ;  /* 0x00024bff0700780c */ /* 0x000fda0003f04270 */
[----:B------:R-:W-:Y:S05]  /*0060*/  @P0 EXIT ;  /* 0x000000000000094d */ /* 0x000fea0003800000 */
[----:B------:R-:W0:Y:S01]  /*0070*/  LDC.64 R2, c[0x0][0x380] ;  /* 0x0000e000ff027b82 */ /* 0x000e220000000a00 */
[----:B------:R-:W1:Y:S01]  /*0080*/  LDCU.64 UR4, c[0x0][0x358] ;  /* 0x00006b00ff0477ac */ /* 0x000e620008000a00 */
[----:B------:R-:W-:-:S06]  /*0090*/  HFMA2 R6, -RZ, RZ, 0, 0 ;  /* 0x00000000ff067431 */ /* 0x000fcc00000001ff */
[----:B------:R-:W2:Y:S01]  /*00a0*/  LDC.64 R4, c[0x0][0x388] ;  /* 0x0000e200ff047b82 */ /* 0x000ea20000000a00 */
[----:B0-----:R-:W-:-:S05]  /*00b0*/  IMAD.WIDE R2, R7, 0x4, R2 ;  /* 0x0000000407027825 */ /* 0x001fca00078e0202 */
[----:B-1----:R0:W3:Y:S01]  /*00c0*/  LDG.E.CONSTANT R11, desc[UR4][R2.64] ;  /* 0x00000004020b7981 */ /* 0x0020e2000c1e9900 */
[----:B------:R-:W-:-:S04]  /*00d0*/  IMAD.HI R0, R7, -0x6db6db6d, R6 ;  /* 0x9249249307007827 */ /* 0x000fc800078e0206 */
[----:B------:R-:W-:Y:S01]  /*00e0*/  IMAD.HI R6, R7, 0x55555556, RZ ;  /* 0x5555555607067827 */ /* 0x000fe200078e02ff */
[----:B------:R-:W-:-:S04]  /*00f0*/  SHF.R.U32.HI R9, RZ, 0x1f, R0 ;  /* 0x0000001fff097819 */ /* 0x000fc80000011600 */
[----:B------:R-:W-:Y:S02]  /*0100*/  LEA.HI.SX32 R9, R0, R9, 0x19 ;  /* 0x0000000900097211 */ /* 0x000fe400078fcaff */
[----:B------:R-:W-:-:S03]  /*0110*/  LEA.HI R6, R6, R6, RZ, 0x1 ;  /* 0x0000000606067211 */ /* 0x000fc600078f08ff */
[--C-:B------:R-:W-:Y:S02]  /*0120*/  IMAD R9, R9, -0xe0, R7.reuse ;  /* 0xffffff2009097824 */ /* 0x100fe400078e0207 */
[----:B------:R-:W-:Y:S02]  /*0130*/  IMAD R6, R6, -0x3, R7 ;  /* 0xfffffffd06067824 */ /* 0x000fe400078e0207 */
[----:B------:R-:W-:-:S04]  /*0140*/  IMAD R7, R7, 0xe0, R9 ;  /* 0x000000e007077824 */ /* 0x000fc800078e0209 */
[----:B------:R-:W-:-:S04]  /*0150*/  IMAD R6, R7, 0x3, R6 ;  /* 0x0000000307067824 */ /* 0x000fc800078e0206 */
[----:B0-----:R-:W-:-:S04]  /*0160*/  IMAD R3, R6, 0xe0, R9 ;  /* 0x000000e006037824 */ /* 0x001fc800078e0209 */
[----:B--2---:R-:W-:-:S05]  /*0170*/  IMAD.WIDE R2, R3, 0x4, R4 ;  /* 0x0000000403027825 */ /* 0x004fca00078e0204 */
[----:B---3--:R-:W-:Y:S01]  /*0180*/  STG.E desc[UR4][R2.64], R11 ;  /* 0x0000000b02007986 */ /* 0x008fe2000c101904 */
[----:B------:R-:W-:Y:S05]  /*0190*/  EXIT ;  /* 0x000000000000794d */ /* 0x000fea0003800000 */
.L_x_0:
[----:B------:R-:W-:-:S00]  /*01a0*/  BRA `(.L_x_0) ;  /* 0xfffffffc00fc7947 */ /* 0x000fc0000383ffff */
[----:B------:R-:W-:-:S00]  /*01b0*/  NOP ;  /* 0x0000000000007918 */ /* 0x000fc00000000000 */
        /* <DEDUP_REMOVED lines=12> */
.L_x_1:


//--------------------- .nv.shared.reserved.0     --------------------------
	.section	.nv.shared.reserved.0,"aw",@nobits
	.weak		__nv_reservedSMEM_offset_0_alias
	.size		__nv_reservedSMEM_offset_0_alias, 0, 64
	.other		__nv_reservedSMEM_offset_0_alias,@"STO_CUDA_RESERVED_SHARED STV_DEFAULT"
__nv_reservedSMEM_offset_0_alias:
	.zero		0
	.zero		64


//--------------------- .nv.constant0._Z9transposePKfPf --------------------------
	.section	.nv.constant0._Z9transposePKfPf,"a",@progbits
	.sectionflags	@""
	.align	4
.nv.constant0._Z9transposePKfPf:
	.zero		912


//--------------------- SYMBOLS --------------------------

	.type		.nv.reservedSmem.offset0,@object
	.size		.nv.reservedSmem.offset0,0x4
